	.headerflags	@"EF_CUDA_TEXMODE_UNIFIED EF_CUDA_64BIT_ADDRESS EF_CUDA_ACCELERATORS EF_CUDA_SM90 EF_CUDA_VIRTUAL_SM(EF_CUDA_SM90)"
	.elftype	@"ET_EXEC"


//--------------------- .nv.info                  --------------------------
	.section	.nv.info,"",@"SHT_CUDA_INFO"
	.align	4


	//----- nvinfo : EIATTR_REGCOUNT
	.align		4
        /*0000*/ 	.byte	0x04, 0x2f
        /*0002*/ 	.short	(.L_4 - .L_3)
	.align		4
.L_3:
        /*0004*/ 	.word	index@(triton_per_fused_embedding_mean_pow_sub_8)
        /*0008*/ 	.word	0x00000024


	//----- nvinfo : EIATTR_MIN_STACK_SIZE
	.align		4
.L_4:
        /*000c*/ 	.byte	0x04, 0x12
        /*000e*/ 	.short	(.L_6 - .L_5)
	.align		4
.L_5:
        /*0010*/ 	.word	index@(triton_per_fused_embedding_mean_pow_sub_8)
        /*0014*/ 	.word	0x00000000


	//----- nvinfo : EIATTR_FRAME_SIZE
	.align		4
.L_6:
        /*0018*/ 	.byte	0x04, 0x11
        /*001a*/ 	.short	(.L_8 - .L_7)
	.align		4
.L_7:
        /*001c*/ 	.word	index@(triton_per_fused_embedding_mean_pow_sub_8)
        /*0020*/ 	.word	0x00000000


	//----- nvinfo : EIATTR_MIN_STACK_SIZE
	.align		4
.L_8:
        /*0024*/ 	.byte	0x04, 0x12
        /*0026*/ 	.short	(.L_10 - .L_9)
	.align		4
.L_9:
        /*0028*/ 	.word	index@(triton_per_fused_embedding_mean_pow_sub_8)
        /*002c*/ 	.word	0x00000000
.L_10:


//--------------------- .nv.info.triton_per_fused_embedding_mean_pow_sub_8 --------------------------
	.section	.nv.info.triton_per_fused_embedding_mean_pow_sub_8,"",@"SHT_CUDA_INFO"
	.sectionflags	@""
	.align	4


	//----- nvinfo : EIATTR_CUDA_API_VERSION
	.align		4
        /*0000*/ 	.byte	0x04, 0x37
        /*0002*/ 	.short	(.L_12 - .L_11)
.L_11:
        /*0004*/ 	.word	0x0000007c


	//----- nvinfo : EIATTR_KPARAM_INFO
	.align		4
.L_12:
        /*0008*/ 	.byte	0x04, 0x17
        /*000a*/ 	.short	(.L_14 - .L_13)
.L_13:
        /*000c*/ 	.word	0x00000000
        /*0010*/ 	.short	0x0006
        /*0012*/ 	.short	0x002c
        /*0014*/ 	.byte	0x00, 0xf0, 0x11, 0x00


	//----- nvinfo : EIATTR_KPARAM_INFO
	.align		4
.L_14:
        /*0018*/ 	.byte	0x04, 0x17
        /*001a*/ 	.short	(.L_16 - .L_15)
.L_15:
        /*001c*/ 	.word	0x00000000
        /*0020*/ 	.short	0x0005
        /*0022*/ 	.short	0x0028
        /*0024*/ 	.byte	0x00, 0xf0, 0x11, 0x00


	//----- nvinfo : EIATTR_KPARAM_INFO
	.align		4
.L_16:
        /*0028*/ 	.byte	0x04, 0x17
        /*002a*/ 	.short	(.L_18 - .L_17)
.L_17:
        /*002c*/ 	.word	0x00000000
        /*0030*/ 	.short	0x0004
        /*0032*/ 	.short	0x0020
        /*0034*/ 	.byte	0x00, 0xf4, 0x21, 0x00


	//----- nvinfo : EIATTR_KPARAM_INFO
	.align		4
.L_18:
        /*0038*/ 	.byte	0x04, 0x17
        /*003a*/ 	.short	(.L_20 - .L_19)
.L_19:
        /*003c*/ 	.word	0x00000000
        /*0040*/ 	.short	0x0003
        /*0042*/ 	.short	0x0018
        /*0044*/ 	.byte	0x00, 0xf4, 0x21, 0x00


	//----- nvinfo : EIATTR_KPARAM_INFO
	.align		4
.L_20:
        /*0048*/ 	.byte	0x04, 0x17
        /*004a*/ 	.short	(.L_22 - .L_21)
.L_21:
        /*004c*/ 	.word	0x00000000
        /*0050*/ 	.short	0x0002
        /*0052*/ 	.short	0x0010
        /*0054*/ 	.byte	0x00, 0xf4, 0x21, 0x00


	//----- nvinfo : EIATTR_KPARAM_INFO
	.align		4
.L_22:
        /*0058*/ 	.byte	0x04, 0x17
        /*005a*/ 	.short	(.L_24 - .L_23)
.L_23:
        /*005c*/ 	.word	0x00000000
        /*0060*/ 	.short	0x0001
        /*0062*/ 	.short	0x0008
        /*0064*/ 	.byte	0x00, 0xf4, 0x21, 0x00


	//----- nvinfo : EIATTR_KPARAM_INFO
	.align		4
.L_24:
        /*0068*/ 	.byte	0x04, 0x17
        /*006a*/ 	.short	(.L_26 - .L_25)
.L_25:
        /*006c*/ 	.word	0x00000000
        /*0070*/ 	.short	0x0000
        /*0072*/ 	.short	0x0000
        /*0074*/ 	.byte	0x00, 0xf4, 0x21, 0x00


	//----- nvinfo : EIATTR_SPARSE_MMA_MASK
	.align		4
.L_26:
        /*0078*/ 	.byte	0x03, 0x50
        /*007a*/ 	.short	0x0000


	//----- nvinfo : EIATTR_MAXREG_COUNT
	.align		4
        /*007c*/ 	.byte	0x03, 0x1b
        /*007e*/ 	.short	0x00ff


	//----- nvinfo : EIATTR_EXTERNS
	.align		4
        /*0080*/ 	.byte	0x04, 0x0f
        /*0082*/ 	.short	(.L_28 - .L_27)


	//   ....[0]....
	.align		4
.L_27:
        /*0084*/ 	.word	index@(__assertfail)


	//----- nvinfo : EIATTR_COOP_GROUP_MASK_REGIDS
	.align		4
.L_28:
        /*0088*/ 	.byte	0x04, 0x29
        /*008a*/ 	.short	(.L_30 - .L_29)


	//   ....[0]....
.L_29:
        /*008c*/ 	.word	0xffffffff


	//   ....[1]....
        /*0090*/ 	.word	0xffffffff


	//   ....[2]....
        /*0094*/ 	.word	0xffffffff


	//   ....[3]....
        /*0098*/ 	.word	0xffffffff


	//   ....[4]....
        /*009c*/ 	.word	0xffffffff


	//----- nvinfo : EIATTR_COOP_GROUP_INSTR_OFFSETS
	.align		4
.L_30:
        /*00a0*/ 	.byte	0x04, 0x28
        /*00a2*/ 	.short	(.L_32 - .L_31)


	//   ....[0]....
.L_31:
        /*00a4*/ 	.word	0x00000de0


	//   ....[1]....
        /*00a8*/ 	.word	0x00000e20


	//   ....[2]....
        /*00ac*/ 	.word	0x00000f00


	//   ....[3]....
        /*00b0*/ 	.word	0x00000f20


	//   ....[4]....
        /*00b4*/ 	.word	0x00000f50


	//----- nvinfo : EIATTR_SYSCALL_OFFSETS
	.align		4
.L_32:
        /*00b8*/ 	.byte	0x04, 0x46
        /*00ba*/ 	.short	(.L_34 - .L_33)


	//   ....[0]....
.L_33:
        /*00bc*/ 	.word	0x00000b00


	//----- nvinfo : EIATTR_EXIT_INSTR_OFFSETS
	.align		4
.L_34:
        /*00c0*/ 	.byte	0x04, 0x1c
        /*00c2*/ 	.short	(.L_36 - .L_35)


	//   ....[0]....
.L_35:
        /*00c4*/ 	.word	0x00000ff0


	//   ....[1]....
        /*00c8*/ 	.word	0x00001040


	//----- nvinfo : EIATTR_REQNTID
	.align		4
.L_36:
        /*00cc*/ 	.byte	0x04, 0x10
        /*00ce*/ 	.short	(.L_38 - .L_37)
.L_37:
        /*00d0*/ 	.word	0x00000100
        /*00d4*/ 	.word	0x00000001
        /*00d8*/ 	.word	0x00000001


	//----- nvinfo : EIATTR_CRS_STACK_SIZE
	.align		4
.L_38:
        /*00dc*/ 	.byte	0x04, 0x1e
        /*00de*/ 	.short	(.L_40 - .L_39)
.L_39:
        /*00e0*/ 	.word	0x00000000


	//----- nvinfo : EIATTR_CBANK_PARAM_SIZE
	.align		4
.L_40:
        /*00e4*/ 	.byte	0x03, 0x19
        /*00e6*/ 	.short	0x0030


	//----- nvinfo : EIATTR_PARAM_CBANK
	.align		4
        /*00e8*/ 	.byte	0x04, 0x0a
        /*00ea*/ 	.short	(.L_42 - .L_41)
	.align		4
.L_41:
        /*00ec*/ 	.word	index@(.nv.constant0.triton_per_fused_embedding_mean_pow_sub_8)
        /*00f0*/ 	.short	0x0210
        /*00f2*/ 	.short	0x0030


	//----- nvinfo : EIATTR_SW_WAR
	.align		4
.L_42:
        /*00f4*/ 	.byte	0x04, 0x36
        /*00f6*/ 	.short	(.L_44 - .L_43)
.L_43:
        /*00f8*/ 	.word	0x00000008
.L_44:


//--------------------- .nv.callgraph             --------------------------
	.section	.nv.callgraph,"",@"SHT_CUDA_CALLGRAPH"
	.align	4
	.sectionentsize	8
	.align		4
        /*0000*/ 	.word	0x00000000
	.align		4
        /*0004*/ 	.word	0xffffffff
	.align		4
        /*0008*/ 	.word	index@(triton_per_fused_embedding_mean_pow_sub_8)
	.align		4
        /*000c*/ 	.word	index@(__assertfail)
	.align		4
        /*0010*/ 	.word	0x00000000
	.align		4
        /*0014*/ 	.word	0xfffffffe
	.align		4
        /*0018*/ 	.word	0x00000000
	.align		4
        /*001c*/ 	.word	0xfffffffd
	.align		4
        /*0020*/ 	.word	0x00000000
	.align		4
        /*0024*/ 	.word	0xfffffffc


//--------------------- .nv.constant4             --------------------------
	.section	.nv.constant4,"a",@progbits
	.align	8
	.align		8
.nv.constant4:
        /*0000*/ 	.dword	__assertfail
	.align		8
        /*0008*/ 	.dword	assertFunc_0
	.align		8
        /*0010*/ 	.dword	assertFile_0
	.align		8
        /*0018*/ 	.dword	assertMessage_0


//--------------------- .text.triton_per_fused_embedding_mean_pow_sub_8 --------------------------
	.section	.text.triton_per_fused_embedding_mean_pow_sub_8,"ax",@progbits
	.sectionflags	@"SHF_BARRIERS=1"
	.align	128
        .global         triton_per_fused_embedding_mean_pow_sub_8
        .type           triton_per_fused_embedding_mean_pow_sub_8,@function
        .size           triton_per_fused_embedding_mean_pow_sub_8,(.L_x_2 - triton_per_fused_embedding_mean_pow_sub_8)
        .other          triton_per_fused_embedding_mean_pow_sub_8,@"STO_CUDA_ENTRY STV_DEFAULT"
triton_per_fused_embedding_mean_pow_sub_8:
.text.triton_per_fused_embedding_mean_pow_sub_8:
[----:B------:R-:W0:Y:S01]  /*0000*/  LDC R1, c[0x0][0x28] ;  /* 0x00000a00ff017b82 */ /* 0x000e220000000800 */
[----:B------:R-:W1:Y:S01]  /*0010*/  S2R R9, SR_TID.X ;  /* 0x0000000000097919 */ /* 0x000e620000002100 */
[----:B------:R-:W-:Y:S01]  /*0020*/  ULDC.64 UR4, c[0x0][0x208] ;  /* 0x0000820000047ab9 */ /* 0x000fe20000000a00 */
[----:B------:R-:W2:Y:S01]  /*0030*/  S2R R3, SR_CTAID.X ;  /* 0x0000000000037919 */ /* 0x000ea20000002500 */
[----:B-1----:R-:W-:Y:S02]  /*0040*/  LOP3.LUT R0, R9, 0x7, RZ, 0xc0, !PT ;  /* 0x0000000709007812 */ /* 0x002fe400078ec0ff */
[--C-:B------:R-:W-:Y:S02]  /*0050*/  SHF.R.U32.HI R22, RZ, 0x3, R9.reuse ;  /* 0x00000003ff167819 */ /* 0x100fe40000011609 */
[----:B------:R-:W-:Y:S01]  /*0060*/  SHF.R.U32.HI R28, RZ, 0x3, R9 ;  /* 0x00000003ff1c7819 */ /* 0x000fe20000011609 */
[----:B--2---:R-:W-:Y:S01]  /*0070*/  IMAD R0, R3, 0x8, R0 ;  /* 0x0000000803007824 */ /* 0x004fe200078e0200 */
[----:B------:R-:W-:-:S02]  /*0080*/  SGXT.U32 R22, R22, 0x5 ;  /* 0x000000051616781a */ /* 0x000fc40000000000 */
[----:B------:R-:W-:Y:S02]  /*0090*/  SGXT.U32 R28, R28, 0x5 ;  /* 0x000000051c1c781a */ /* 0x000fe40000000000 */
[--C-:B------:R-:W-:Y:S02]  /*00a0*/  SHF.R.S32.HI R5, RZ, 0x1f, R0.reuse ;  /* 0x0000001fff057819 */ /* 0x100fe40000011400 */
[----:B------:R-:W-:Y:S02]  /*00b0*/  SHF.R.S32.HI R3, RZ, 0x1f, R0 ;  /* 0x0000001fff037819 */ /* 0x000fe40000011400 */
[-C--:B------:R-:W-:Y:S02]  /*00c0*/  LEA.HI R5, R5, R0.reuse, RZ, 0x6 ;  /* 0x0000000005057211 */ /* 0x080fe400078f30ff */
[----:B------:R-:W-:Y:S02]  /*00d0*/  LEA.HI R3, R3, R0, RZ, 0x6 ;  /* 0x0000000003037211 */ /* 0x000fe400078f30ff */
[----:B------:R-:W-:-:S02]  /*00e0*/  LOP3.LUT R7, R5, 0x1ffffc0, RZ, 0xc0, !PT ;  /* 0x01ffffc005077812 */ /* 0x000fc400078ec0ff */
[C---:B------:R-:W-:Y:S01]  /*00f0*/  LOP3.LUT R5, R3.reuse, 0x1ffffc0, RZ, 0xc0, !PT ;  /* 0x01ffffc003057812 */ /* 0x040fe200078ec0ff */
[----:B------:R-:W-:Y:S01]  /*0100*/  IMAD.SHL.U32 R3, R3, 0x80, RZ ;  /* 0x0000008003037824 */ /* 0x000fe200078e00ff */
[----:B------:R-:W-:Y:S01]  /*0110*/  LOP3.LUT R19, R28, 0x20, RZ, 0xfc, !PT ;  /* 0x000000201c137812 */ /* 0x000fe200078efcff */
[C---:B------:R-:W-:Y:S01]  /*0120*/  IMAD.IADD R7, R0.reuse, 0x1, -R7 ;  /* 0x0000000100077824 */ /* 0x040fe200078e0a07 */
[C---:B------:R-:W-:Y:S01]  /*0130*/  ISETP.GE.AND P1, PT, R0.reuse, 0x200, PT ;  /* 0x000002000000780c */ /* 0x040fe20003f26270 */
[----:B------:R-:W-:Y:S01]  /*0140*/  IMAD.IADD R5, R0, 0x1, -R5 ;  /* 0x0000000100057824 */ /* 0x000fe200078e0a05 */
[----:B------:R-:W-:Y:S02]  /*0150*/  LOP3.LUT R6, R3, 0xffffe000, RZ, 0xc0, !PT ;  /* 0xffffe00003067812 */ /* 0x000fe400078ec0ff */
[----:B------:R-:W-:Y:S01]  /*0160*/  SHF.R.S32.HI R7, RZ, 0x18, R7 ;  /* 0x00000018ff077819 */ /* 0x000fe20000011407 */
[----:B------:R-:W-:-:S03]  /*0170*/  IMAD.SHL.U32 R5, R5, 0x80, RZ ;  /* 0x0000008005057824 */ /* 0x000fc600078e00ff */
[----:B------:R-:W-:Y:S02]  /*0180*/  SGXT R8, R7, 0x1 ;  /* 0x000000010708781a */ /* 0x000fe40000000200 */
[----:B------:R-:W-:Y:S02]  /*0190*/  LOP3.LUT R2, R5, R22, RZ, 0xfc, !PT ;  /* 0x0000001605027212 */ /* 0x000fe400078efcff */
[----:B------:R-:W-:Y:S02]  /*01a0*/  LOP3.LUT R3, R5, 0x20, R22, 0xfe, !PT ;  /* 0x0000002005037812 */ /* 0x000fe400078efe16 */
[----:B------:R-:W-:Y:S01]  /*01b0*/  LOP3.LUT R4, R5, 0x40, R22, 0xfe, !PT ;  /* 0x0000004005047812 */ /* 0x000fe200078efe16 */
[--C-:B------:R-:W-:Y:S01]  /*01c0*/  IMAD.IADD R10, R2, 0x1, R6.reuse ;  /* 0x00000001020a7824 */ /* 0x100fe200078e0206 */
[----:B------:R-:W-:Y:S01]  /*01d0*/  LOP3.LUT R5, R5, 0x60, R22, 0xfe, !PT ;  /* 0x0000006005057812 */ /* 0x000fe200078efe16 */
[--C-:B------:R-:W-:Y:S01]  /*01e0*/  IMAD.IADD R14, R3, 0x1, R6.reuse ;  /* 0x00000001030e7824 */ /* 0x100fe200078e0206 */
[----:B------:R-:W-:Y:S01]  /*01f0*/  LEA.HI R12, R8, R2, RZ, 0x6 ;  /* 0x00000002080c7211 */ /* 0x000fe200078f30ff */
[----:B------:R-:W-:Y:S01]  /*0200*/  IMAD.IADD R7, R4, 0x1, R6 ;  /* 0x0000000104077824 */ /* 0x000fe200078e0206 */
[----:B------:R-:W-:Y:S01]  /*0210*/  SHF.R.S32.HI R11, RZ, 0x1f, R10 ;  /* 0x0000001fff0b7819 */ /* 0x000fe2000001140a */
[----:B------:R-:W-:Y:S01]  /*0220*/  IMAD.IADD R15, R5, 0x1, R6 ;  /* 0x00000001050f7824 */ /* 0x000fe200078e0206 */
[----:B------:R-:W-:-:S02]  /*0230*/  LEA.HI R16, R8, R4, RZ, 0x6 ;  /* 0x0000000408107211 */ /* 0x000fc400078f30ff */
[C---:B------:R-:W-:Y:S02]  /*0240*/  LEA.HI R13, R8.reuse, R3, RZ, 0x6 ;  /* 0x00000003080d7211 */ /* 0x040fe400078f30ff */
[----:B------:R-:W-:Y:S02]  /*0250*/  SHF.R.S32.HI R12, RZ, 0x6, R12 ;  /* 0x00000006ff0c7819 */ /* 0x000fe4000001140c */
[----:B------:R-:W-:Y:S02]  /*0260*/  LEA.HI R8, R8, R5, RZ, 0x6 ;  /* 0x0000000508087211 */ /* 0x000fe400078f30ff */
[CC--:B------:R-:W-:Y:S02]  /*0270*/  LEA.HI R5, R11.reuse, R10.reuse, RZ, 0xa ;  /* 0x0000000a0b057211 */ /* 0x0c0fe400078f50ff */
[----:B------:R-:W-:Y:S02]  /*0280*/  LEA.HI R10, R11, R10, RZ, 0xe ;  /* 0x0000000a0b0a7211 */ /* 0x000fe400078f70ff */
[----:B------:R-:W-:-:S02]  /*0290*/  SHF.R.S32.HI R3, RZ, 0x1f, R14 ;  /* 0x0000001fff037819 */ /* 0x000fc4000001140e */
[----:B------:R-:W-:Y:S02]  /*02a0*/  LEA.HI R11, R12, R12, RZ, 0x4 ;  /* 0x0000000c0c0b7211 */ /* 0x000fe400078f20ff */
[----:B------:R-:W-:Y:S02]  /*02b0*/  SHF.R.S32.HI R2, RZ, 0x1f, R7 ;  /* 0x0000001fff027819 */ /* 0x000fe40000011407 */
[-C--:B------:R-:W-:Y:S02]  /*02c0*/  LEA.HI R4, R3, R14.reuse, RZ, 0xa ;  /* 0x0000000e03047211 */ /* 0x080fe400078f50ff */
[----:B------:R-:W-:Y:S02]  /*02d0*/  LOP3.LUT R11, R11, 0xfffffff0, RZ, 0xc0, !PT ;  /* 0xfffffff00b0b7812 */ /* 0x000fe400078ec0ff */
[----:B------:R-:W-:Y:S02]  /*02e0*/  LEA.HI R14, R3, R14, RZ, 0xe ;  /* 0x0000000e030e7211 */ /* 0x000fe400078f70ff */
[----:B------:R-:W-:Y:S01]  /*02f0*/  LEA.HI R6, R2, R7, RZ, 0xa ;  /* 0x0000000702067211 */ /* 0x000fe200078f50ff */
[----:B------:R-:W-:Y:S01]  /*0300*/  IMAD.IADD R11, R12, 0x1, -R11 ;  /* 0x000000010c0b7824 */ /* 0x000fe200078e0a0b */
[----:B------:R-:W-:-:S02]  /*0310*/  SHF.R.S32.HI R13, RZ, 0x6, R13 ;  /* 0x00000006ff0d7819 */ /* 0x000fc4000001140d */
[----:B------:R-:W-:Y:S01]  /*0320*/  SHF.R.S32.HI R3, RZ, 0x6, R8 ;  /* 0x00000006ff037819 */ /* 0x000fe20000011408 */
[----:B------:R-:W-:Y:S01]  /*0330*/  IMAD R11, R22, 0x100, R11 ;  /* 0x00000100160b7824 */ /* 0x000fe200078e020b */
[----:B------:R-:W-:Y:S02]  /*0340*/  LEA.HI R7, R2, R7, RZ, 0xe ;  /* 0x0000000702077211 */ /* 0x000fe400078f70ff */
[----:B------:R-:W-:Y:S02]  /*0350*/  SHF.R.S32.HI R2, RZ, 0x1f, R15 ;  /* 0x0000001fff027819 */ /* 0x000fe4000001140f */
[----:B------:R-:W-:Y:S02]  /*0360*/  LEA.HI R17, R13, R13, RZ, 0x4 ;  /* 0x0000000d0d117211 */ /* 0x000fe400078f20ff */
[----:B------:R-:W-:Y:S02]  /*0370*/  LEA.HI R12, R3, R3, RZ, 0x4 ;  /* 0x00000003030c7211 */ /* 0x000fe400078f20ff */
[----:B------:R-:W-:-:S02]  /*0380*/  LEA.HI R8, R2, R15, RZ, 0xa ;  /* 0x0000000f02087211 */ /* 0x000fc400078f50ff */
[----:B------:R-:W-:Y:S02]  /*0390*/  LEA.HI R15, R2, R15, RZ, 0xe ;  /* 0x0000000f020f7211 */ /* 0x000fe400078f70ff */
[----:B------:R-:W-:Y:S01]  /*03a0*/  LOP3.LUT R2, R17, 0xfffffff0, RZ, 0xc0, !PT ;  /* 0xfffffff011027812 */ /* 0x000fe200078ec0ff */
[----:B------:R-:W-:Y:S01]  /*03b0*/  IMAD.SHL.U32 R17, R0, 0x2, RZ ;  /* 0x0000000200117824 */ /* 0x000fe200078e00ff */
[----:B------:R-:W-:Y:S02]  /*03c0*/  LOP3.LUT R18, R12, 0xfffffff0, RZ, 0xc0, !PT ;  /* 0xfffffff00c127812 */ /* 0x000fe400078ec0ff */
[----:B------:R-:W-:Y:S01]  /*03d0*/  SHF.R.S32.HI R16, RZ, 0x6, R16 ;  /* 0x00000006ff107819 */ /* 0x000fe20000011410 */
[----:B------:R-:W-:Y:S01]  /*03e0*/  IMAD.IADD R20, R13, 0x1, -R2 ;  /* 0x000000010d147824 */ /* 0x000fe200078e0a02 */
[----:B------:R-:W-:Y:S01]  /*03f0*/  LOP3.LUT R10, R10, 0xffffc000, RZ, 0xc0, !PT ;  /* 0xffffc0000a0a7812 */ /* 0x000fe200078ec0ff */
[----:B------:R-:W-:Y:S01]  /*0400*/  IMAD.IADD R18, R3, 0x1, -R18 ;  /* 0x0000000103127824 */ /* 0x000fe200078e0a12 */
[----:B------:R-:W-:Y:S01]  /*0410*/  SHF.R.S32.HI R5, RZ, 0xa, R5 ;  /* 0x0000000aff057819 */ /* 0x000fe20000011405 */
[----:B------:R-:W1:Y:S01]  /*0420*/  LDC.64 R2, c[0x0][0x210] ;  /* 0x00008400ff027b82 */ /* 0x000e620000000a00 */
[----:B------:R-:W-:Y:S01]  /*0430*/  SHF.R.S32.HI R4, RZ, 0xa, R4 ;  /* 0x0000000aff047819 */ /* 0x000fe20000011404 */
[C---:B------:R-:W-:Y:S01]  /*0440*/  IMAD R20, R19.reuse, 0x100, R20 ;  /* 0x0000010013147824 */ /* 0x040fe200078e0214 */
[----:B------:R-:W-:Y:S01]  /*0450*/  LEA.HI R12, R16, R16, RZ, 0x4 ;  /* 0x00000010100c7211 */ /* 0x000fe200078f20ff */
[----:B------:R-:W-:Y:S01]  /*0460*/  IMAD R19, R19, 0x100, R18 ;  /* 0x0000010013137824 */ /* 0x000fe200078e0212 */
[----:B------:R-:W-:Y:S01]  /*0470*/  SHF.R.S32.HI R6, RZ, 0xa, R6 ;  /* 0x0000000aff067819 */ /* 0x000fe20000011406 */
[----:B------:R-:W-:Y:S01]  /*0480*/  IMAD.IADD R18, R10, 0x1, R11 ;  /* 0x000000010a127824 */ /* 0x000fe200078e020b */
[----:B------:R-:W-:-:S02]  /*0490*/  LOP3.LUT R21, R7, 0xffffc000, RZ, 0xc0, !PT ;  /* 0xffffc00007157812 */ /* 0x000fc400078ec0ff */
[----:B------:R-:W-:Y:S02]  /*04a0*/  LEA.HI R10, R5, R5, RZ, 0x4 ;  /* 0x00000005050a7211 */ /* 0x000fe400078f20ff */
[----:B------:R-:W-:Y:S02]  /*04b0*/  LEA.HI R7, R4, R4, RZ, 0x4 ;  /* 0x0000000404077211 */ /* 0x000fe400078f20ff */
[----:B------:R-:W-:Y:S02]  /*04c0*/  LOP3.LUT R13, R12, 0xfffffff0, RZ, 0xc0, !PT ;  /* 0xfffffff00c0d7812 */ /* 0x000fe400078ec0ff */
[----:B------:R-:W-:Y:S02]  /*04d0*/  LEA.HI R11, R6, R6, RZ, 0x4 ;  /* 0x00000006060b7211 */ /* 0x000fe400078f20ff */
[----:B------:R-:W-:Y:S01]  /*04e0*/  LOP3.LUT R10, R10, 0xffffff0, RZ, 0xc0, !PT ;  /* 0x0ffffff00a0a7812 */ /* 0x000fe200078ec0ff */
[----:B------:R-:W-:Y:S01]  /*04f0*/  IMAD.IADD R13, R16, 0x1, -R13 ;  /* 0x00000001100d7824 */ /* 0x000fe200078e0a0d */
[----:B------:R-:W-:-:S02]  /*0500*/  LOP3.LUT R7, R7, 0xffffff0, RZ, 0xc0, !PT ;  /* 0x0ffffff007077812 */ /* 0x000fc400078ec0ff */
[----:B------:R-:W-:Y:S01]  /*0510*/  LOP3.LUT R11, R11, 0xffffff0, RZ, 0xc0, !PT ;  /* 0x0ffffff00b0b7812 */ /* 0x000fe200078ec0ff */
[----:B------:R-:W-:Y:S02]  /*0520*/  IMAD.IADD R23, R5, 0x1, -R10 ;  /* 0x0000000105177824 */ /* 0x000fe400078e0a0a */
[----:B-1----:R-:W-:Y:S01]  /*0530*/  IMAD.WIDE R16, R17, 0x8, R2 ;  /* 0x0000000811107825 */ /* 0x002fe200078e0202 */
[----:B------:R-:W-:-:S03]  /*0540*/  CS2R R2, SRZ ;  /* 0x0000000000027805 */ /* 0x000fc6000001ff00 */
[----:B------:R-:W-:Y:S01]  /*0550*/  IMAD.IADD R25, R4, 0x1, -R7 ;  /* 0x0000000104197824 */ /* 0x000fe200078e0a07 */
[----:B------:R-:W-:Y:S01]  /*0560*/  CS2R R4, SRZ ;  /* 0x0000000000047805 */ /* 0x000fe2000001ff00 */
[----:B------:R-:W-:Y:S01]  /*0570*/  IMAD.IADD R24, R6, 0x1, -R11 ;  /* 0x0000000106187824 */ /* 0x000fe200078e0a0b */
[----:B------:R-:W-:Y:S01]  /*0580*/  CS2R R6, SRZ ;  /* 0x0000000000067805 */ /* 0x000fe2000001ff00 */
[----:B------:R-:W2:Y:S01]  /*0590*/  @!P1 LDG.E.EL.64 R2, desc[UR4][R16.64] ;  /* 0x0000000410029981 */ /* 0x000ea2000c2e1b00 */
[----:B------:R-:W-:Y:S01]  /*05a0*/  CS2R R10, SRZ ;  /* 0x00000000000a7805 */ /* 0x000fe2000001ff00 */
[----:B------:R-:W-:Y:S02]  /*05b0*/  IMAD R12, R22, 0x100, R13 ;  /* 0x00000100160c7824 */ /* 0x000fe400078e020d */
[----:B------:R-:W3:Y:S01]  /*05c0*/  @!P1 LDG.E.EL.64 R4, desc[UR4][R16.64] ;  /* 0x0000000410049981 */ /* 0x000ee2000c2e1b00 */
[----:B------:R-:W-:Y:S01]  /*05d0*/  LOP3.LUT R27, R14, 0xffffc000, RZ, 0xc0, !PT ;  /* 0xffffc0000e1b7812 */ /* 0x000fe200078ec0ff */
[----:B------:R-:W-:-:S02]  /*05e0*/  IMAD.IADD R21, R21, 0x1, R12 ;  /* 0x0000000115157824 */ /* 0x000fc400078e020c */
[----:B------:R-:W4:Y:S01]  /*05f0*/  @!P1 LDG.E.EL.64 R6, desc[UR4][R16.64+0x8] ;  /* 0x0000080410069981 */ /* 0x000f22000c2e1b00 */
[----:B------:R-:W-:-:S03]  /*0600*/  SHF.R.S32.HI R8, RZ, 0xa, R8 ;  /* 0x0000000aff087819 */ /* 0x000fc60000011408 */
[----:B------:R1:W4:Y:S01]  /*0610*/  @!P1 LDG.E.EL.64 R10, desc[UR4][R16.64+0x8] ;  /* 0x00000804100a9981 */ /* 0x000322000c2e1b00 */
[----:B------:R-:W-:Y:S01]  /*0620*/  IMAD.IADD R26, R27, 0x1, R20 ;  /* 0x000000011b1a7824 */ /* 0x000fe200078e0214 */
[----:B------:R-:W5:Y:S01]  /*0630*/  LDC.64 R12, c[0x0][0x220] ;  /* 0x00008800ff0c7b82 */ /* 0x000f620000000a00 */
[----:B------:R-:W-:Y:S02]  /*0640*/  LOP3.LUT R20, R15, 0xffffc000, RZ, 0xc0, !PT ;  /* 0xffffc0000f147812 */ /* 0x000fe400078ec0ff */
[----:B------:R-:W-:-:S03]  /*0650*/  LEA.HI R14, R8, R8, RZ, 0x4 ;  /* 0x00000008080e7211 */ /* 0x000fc600078f20ff */
[----:B------:R-:W-:Y:S01]  /*0660*/  IMAD.IADD R20, R20, 0x1, R19 ;  /* 0x0000000114147824 */ /* 0x000fe200078e0213 */
[----:B------:R-:W-:Y:S02]  /*0670*/  LOP3.LUT R19, R14, 0xffffff0, RZ, 0xc0, !PT ;  /* 0x0ffffff00e137812 */ /* 0x000fe400078ec0ff */
[----:B------:R-:W1:Y:S01]  /*0680*/  LDC.64 R14, c[0x0][0x228] ;  /* 0x00008a00ff0e7b82 */ /* 0x000e620000000a00 */
[----:B------:R-:W-:Y:S02]  /*0690*/  IMAD R27, R24, 0x10, R21 ;  /* 0x00000010181b7824 */ /* 0x000fe400078e0215 */
[----:B------:R-:W-:Y:S02]  /*06a0*/  IMAD.IADD R19, R8, 0x1, -R19 ;  /* 0x0000000108137824 */ /* 0x000fe400078e0a13 */
[----:B------:R-:W-:Y:S02]  /*06b0*/  IMAD R31, R23, 0x10, R18 ;  /* 0x00000010171f7824 */ /* 0x000fe400078e0212 */
[----:B------:R-:W-:-:S02]  /*06c0*/  IMAD R21, R25, 0x10, R26 ;  /* 0x0000001019157824 */ /* 0x000fc400078e021a */
[----:B------:R-:W-:Y:S02]  /*06d0*/  IMAD R19, R19, 0x10, R20 ;  /* 0x0000001013137824 */ /* 0x000fe400078e0214 */
[----:B------:R-:W-:Y:S02]  /*06e0*/  IMAD.MOV.U32 R23, RZ, RZ, RZ ;  /* 0x000000ffff177224 */ /* 0x000fe400078e00ff */
[----:B------:R-:W-:Y:S02]  /*06f0*/  IMAD.MOV.U32 R25, RZ, RZ, RZ ;  /* 0x000000ffff197224 */ /* 0x000fe400078e00ff */
[----:B0----5:R-:W-:-:S04]  /*0700*/  IMAD.WIDE R30, R31, 0x4, R12 ;  /* 0x000000041f1e7825 */ /* 0x021fc800078e020c */
[--C-:B------:R-:W-:Y:S01]  /*0710*/  IMAD.WIDE R20, R21, 0x4, R12.reuse ;  /* 0x0000000415147825 */ /* 0x100fe200078e020c */
[----:B------:R0:W4:Y:S03]  /*0720*/  @!P1 LDG.E.EL R23, desc[UR4][R30.64] ;  /* 0x000000041e179981 */ /* 0x000126000c2e1900 */
[--C-:B------:R-:W-:Y:S01]  /*0730*/  IMAD.WIDE R26, R27, 0x4, R12.reuse ;  /* 0x000000041b1a7825 */ /* 0x100fe200078e020c */
[----:B------:R-:W4:Y:S03]  /*0740*/  @!P1 LDG.E.EL R25, desc[UR4][R20.64] ;  /* 0x0000000414199981 */ /* 0x000f26000c2e1900 */
[----:B------:R-:W-:-:S04]  /*0750*/  IMAD.WIDE R12, R19, 0x4, R12 ;  /* 0x00000004130c7825 */ /* 0x000fc800078e020c */
[----:B------:R-:W-:Y:S02]  /*0760*/  IMAD.MOV.U32 R19, RZ, RZ, RZ ;  /* 0x000000ffff137224 */ /* 0x000fe400078e00ff */
[----:B-1----:R-:W-:Y:S02]  /*0770*/  IMAD.MOV.U32 R17, RZ, RZ, RZ ;  /* 0x000000ffff117224 */ /* 0x002fe400078e00ff */
[----:B------:R-:W-:Y:S02]  /*0780*/  IMAD.WIDE.U32 R32, R22, 0x4, R14 ;  /* 0x0000000416207825 */ /* 0x000fe400078e000e */
[----:B------:R1:W4:Y:S04]  /*0790*/  @!P1 LDG.E.EL R19, desc[UR4][R26.64] ;  /* 0x000000041a139981 */ /* 0x000328000c2e1900 */
[----:B------:R-:W4:Y:S04]  /*07a0*/  @!P1 LDG.E.EL R17, desc[UR4][R12.64] ;  /* 0x000000040c119981 */ /* 0x000f28000c2e1900 */
[----:B------:R0:W5:Y:S04]  /*07b0*/  LDG.E.EL R16, desc[UR4][R32.64] ;  /* 0x0000000420107981 */ /* 0x000168000c2e1900 */
[----:B------:R0:W5:Y:S01]  /*07c0*/  LDG.E.EL R14, desc[UR4][R32.64+0x80] ;  /* 0x00008004200e7981 */ /* 0x000162000c2e1900 */
[----:B--2---:R-:W-:-:S02]  /*07d0*/  SEL R8, R2, RZ, !P1 ;  /* 0x000000ff02087207 */ /* 0x004fc40004800000 */
[----:B------:R-:W-:Y:S02]  /*07e0*/  SEL R2, R3, RZ, !P1 ;  /* 0x000000ff03027207 */ /* 0x000fe40004800000 */
[----:B---3--:R-:W-:Y:S02]  /*07f0*/  SEL R3, R4, RZ, !P1 ;  /* 0x000000ff04037207 */ /* 0x008fe40004800000 */
[----:B------:R-:W-:Y:S02]  /*0800*/  SEL R4, R5, RZ, !P1 ;  /* 0x000000ff05047207 */ /* 0x000fe40004800000 */
[----:B----4-:R-:W-:Y:S02]  /*0810*/  SEL R7, R7, RZ, !P1 ;  /* 0x000000ff07077207 */ /* 0x010fe40004800000 */
[----:B------:R-:W-:Y:S02]  /*0820*/  SHF.R.U32.HI R24, RZ, 0x15, R4 ;  /* 0x00000015ff187819 */ /* 0x000fe40000011604 */
[----:B------:R-:W-:-:S02]  /*0830*/  SEL R5, R10, RZ, !P1 ;  /* 0x000000ff0a057207 */ /* 0x000fc40004800000 */
[----:B------:R-:W-:Y:S02]  /*0840*/  SEL R10, R11, RZ, !P1 ;  /* 0x000000ff0b0a7207 */ /* 0x000fe40004800000 */
[----:B------:R-:W-:Y:S02]  /*0850*/  SHF.R.U32.HI R29, RZ, 0x15, R7 ;  /* 0x00000015ff1d7819 */ /* 0x000fe40000011607 */
[----:B0-----:R-:W-:Y:S02]  /*0860*/  SHF.R.U32.HI R31, RZ, 0x15, R2 ;  /* 0x00000015ff1f7819 */ /* 0x001fe40000011602 */
[----:B------:R-:W-:Y:S02]  /*0870*/  SEL R6, R6, RZ, !P1 ;  /* 0x000000ff06067207 */ /* 0x000fe40004800000 */
[----:B------:R-:W-:Y:S02]  /*0880*/  SHF.R.U32.HI R18, RZ, 0x15, R10 ;  /* 0x00000015ff127819 */ /* 0x000fe4000001160a */
[----:B------:R-:W-:-:S02]  /*0890*/  LOP3.LUT R24, R24, 0x400, RZ, 0xc0, !PT ;  /* 0x0000040018187812 */ /* 0x000fc400078ec0ff */
[----:B------:R-:W-:Y:S02]  /*08a0*/  LOP3.LUT R29, R29, 0x400, RZ, 0xc0, !PT ;  /* 0x000004001d1d7812 */ /* 0x000fe400078ec0ff */
[----:B------:R-:W-:Y:S02]  /*08b0*/  LOP3.LUT R31, R31, 0x400, RZ, 0xc0, !PT ;  /* 0x000004001f1f7812 */ /* 0x000fe400078ec0ff */
[----:B------:R-:W-:Y:S02]  /*08c0*/  LOP3.LUT R18, R18, 0x400, RZ, 0xc0, !PT ;  /* 0x0000040012127812 */ /* 0x000fe400078ec0ff */
[----:B------:R-:W-:Y:S02]  /*08d0*/  IADD3 R24, P3, R24, R3, RZ ;  /* 0x0000000318187210 */ /* 0x000fe40007f7e0ff */
[----:B------:R-:W-:Y:S02]  /*08e0*/  IADD3 R29, P4, R29, R6, RZ ;  /* 0x000000061d1d7210 */ /* 0x000fe40007f9e0ff */
[----:B------:R-:W-:Y:S01]  /*08f0*/  IADD3 R31, P0, R31, R8, RZ ;  /* 0x000000081f1f7210 */ /* 0x000fe20007f1e0ff */
[----:B-1----:R-:W-:Y:S01]  /*0900*/  IMAD.X R27, RZ, RZ, R4, P3 ;  /* 0x000000ffff1b7224 */ /* 0x002fe200018e0604 */
[----:B------:R-:W-:Y:S01]  /*0910*/  IADD3 R18, P2, R18, R5, RZ ;  /* 0x0000000512127210 */ /* 0x000fe20007f5e0ff */
[----:B------:R-:W-:Y:S01]  /*0920*/  IMAD.X R26, RZ, RZ, R7, P4 ;  /* 0x000000ffff1a7224 */ /* 0x000fe200020e0607 */
[----:B------:R-:W-:Y:S01]  /*0930*/  LOP3.LUT R3, R24, R29, RZ, 0xfc, !PT ;  /* 0x0000001d18037212 */ /* 0x000fe200078efcff */
[----:B------:R-:W-:-:S02]  /*0940*/  IMAD.X R30, RZ, RZ, R2, P0 ;  /* 0x000000ffff1e7224 */ /* 0x000fc400000e0602 */
[----:B------:R-:W-:Y:S01]  /*0950*/  IMAD.X R15, RZ, RZ, R10, P2 ;  /* 0x000000ffff0f7224 */ /* 0x000fe200010e060a */
[----:B------:R-:W-:Y:S02]  /*0960*/  LOP3.LUT R2, R3, R31, R18, 0xfe, !PT ;  /* 0x0000001f03027212 */ /* 0x000fe400078efe12 */
[----:B------:R-:W-:Y:S02]  /*0970*/  LOP3.LUT R3, R27, R26, RZ, 0xfc, !PT ;  /* 0x0000001a1b037212 */ /* 0x000fe400078efcff */
[----:B------:R-:W-:Y:S02]  /*0980*/  ISETP.GE.U32.AND P0, PT, R2, 0x400, PT ;  /* 0x000004000200780c */ /* 0x000fe40003f06070 */
[----:B------:R-:W-:-:S04]  /*0990*/  LOP3.LUT R2, R3, R30, R15, 0xfe, !PT ;  /* 0x0000001e03027212 */ /* 0x000fc800078efe0f */
[----:B------:R-:W-:-:S04]  /*09a0*/  ISETP.GE.U32.AND.EX P0, PT, R2, RZ, PT, P0 ;  /* 0x000000ff0200720c */ /* 0x000fc80003f06100 */
[----:B------:R-:W-:Y:S02]  /*09b0*/  ISETP.GT.OR P0, PT, R0, 0x1ff, !P0 ;  /* 0x000001ff0000780c */ /* 0x000fe40004704670 */
[----:B------:R-:W-:Y:S02]  /*09c0*/  SEL R23, R23, RZ, !P1 ;  /* 0x000000ff17177207 */ /* 0x000fe40004800000 */
[----:B------:R-:W-:Y:S02]  /*09d0*/  SEL R25, R25, RZ, !P1 ;  /* 0x000000ff19197207 */ /* 0x000fe40004800000 */
[----:B------:R-:W-:Y:S02]  /*09e0*/  SEL R19, R19, RZ, !P1 ;  /* 0x000000ff13137207 */ /* 0x000fe40004800000 */
[----:B------:R-:W-:-:S05]  /*09f0*/  SEL R17, R17, RZ, !P1 ;  /* 0x000000ff11117207 */ /* 0x000fca0004800000 */
[----:B------:R-:W-:Y:S05]  /*0a00*/  @P0 BRA `(.L_x_0) ;  /* 0x0000000000400947 */ /* 0x000fea0003800000 */
[----:B------:R-:W-:Y:S01]  /*0a10*/  MOV R2, 0x0 ;  /* 0x0000000000027802 */ /* 0x000fe20000000f00 */
[----:B------:R-:W-:Y:S01]  /*0a20*/  ULDC.64 UR6, c[0x4][0x18] ;  /* 0x0100060000067ab9 */ /* 0x000fe20000000a00 */
[----:B------:R-:W-:Y:S01]  /*0a30*/  ULDC.64 UR8, c[0x4][0x8] ;  /* 0x0100020000087ab9 */ /* 0x000fe20000000a00 */
[----:B------:R-:W-:Y:S02]  /*0a40*/  IMAD.U32 R4, RZ, RZ, UR6 ;  /* 0x00000006ff047e24 */ /* 0x000fe4000f8e00ff */
[----:B------:R-:W-:Y:S01]  /*0a50*/  IMAD.U32 R5, RZ, RZ, UR7 ;  /* 0x00000007ff057e24 */ /* 0x000fe2000f8e00ff */
[----:B------:R-:W0:Y:S01]  /*0a60*/  LDC.64 R2, c[0x4][R2] ;  /* 0x0100000002027b82 */ /* 0x000e220000000a00 */
[----:B------:R-:W-:Y:S01]  /*0a70*/  ULDC.64 UR6, c[0x4][0x10] ;  /* 0x0100040000067ab9 */ /* 0x000fe20000000a00 */
[----:B------:R-:W-:Y:S02]  /*0a80*/  IMAD.U32 R10, RZ, RZ, UR8 ;  /* 0x00000008ff0a7e24 */ /* 0x000fe4000f8e00ff */
[----:B------:R-:W-:-:S02]  /*0a90*/  IMAD.U32 R6, RZ, RZ, UR6 ;  /* 0x00000006ff067e24 */ /* 0x000fc4000f8e00ff */
[----:B------:R-:W-:Y:S02]  /*0aa0*/  IMAD.U32 R7, RZ, RZ, UR7 ;  /* 0x00000007ff077e24 */ /* 0x000fe4000f8e00ff */
[----:B------:R-:W-:Y:S02]  /*0ab0*/  IMAD.U32 R11, RZ, RZ, UR9 ;  /* 0x00000009ff0b7e24 */ /* 0x000fe4000f8e00ff */
[----:B------:R-:W-:Y:S02]  /*0ac0*/  IMAD.MOV.U32 R8, RZ, RZ, 0x28 ;  /* 0x00000028ff087424 */ /* 0x000fe400078e00ff */
[----:B------:R-:W-:Y:S02]  /*0ad0*/  IMAD.MOV.U32 R12, RZ, RZ, 0x1 ;  /* 0x00000001ff0c7424 */ /* 0x000fe400078e00ff */
[----:B------:R-:W-:-:S07]  /*0ae0*/  IMAD.MOV.U32 R13, RZ, RZ, RZ ;  /* 0x000000ffff0d7224 */ /* 0x000fce00078e00ff */
[----:B------:R-:W-:-:S07]  /*0af0*/  LEPC R20, `(.L_x_0) ;  /* 0x000000001014794e */ /* 0x000fce0000000000 */
[----:B0----5:R-:W-:Y:S05]  /*0b00*/  CALL.ABS.NOINC R2 ;  /* 0x0000000002007343 */ /* 0x021fea0003c00000 */
.L_x_0:
[----:B------:R-:W-:Y:S05]  /*0b10*/  WARPSYNC.ALL ;  /* 0x0000000000007948 */ /* 0x000fea0003800000 */
[----:B------:R-:W-:Y:S01]  /*0b20*/  BAR.SYNC.DEFER_BLOCKING 0x0 ;  /* 0x0000000000007b1d */ /* 0x000fe20000010000 */
[----:B------:R-:W-:Y:S01]  /*0b30*/  LOP3.LUT R21, R28, 0x20, RZ, 0xfc, !PT ;  /* 0x000000201c157812 */ /* 0x000fe200078efcff */
[----:B------:R-:W-:Y:S02]  /*0b40*/  IMAD.MOV.U32 R20, RZ, RZ, RZ ;  /* 0x000000ffff147224 */ /* 0x000fe400078e00ff */
[----:B------:R-:W-:Y:S02]  /*0b50*/  IMAD.SHL.U32 R13, R22, 0x400, RZ ;  /* 0x00000400160d7824 */ /* 0x000fe400078e00ff */
[----:B------:R-:W-:Y:S01]  /*0b60*/  ULDC.64 UR6, c[0x0][0x218] ;  /* 0x0000860000067ab9 */ /* 0x000fe20000000a00 */
[----:B------:R-:W-:Y:S01]  /*0b70*/  IMAD.SHL.U32 R21, R21, 0x400, RZ ;  /* 0x0000040015157824 */ /* 0x000fe200078e00ff */
[----:B------:R-:W-:Y:S01]  /*0b80*/  LEA R4, P2, R24, UR6, 0x2 ;  /* 0x0000000618047c11 */ /* 0x000fe2000f8410ff */
[----:B------:R-:W-:Y:S01]  /*0b90*/  IMAD.MOV.U32 R12, RZ, RZ, RZ ;  /* 0x000000ffff0c7224 */ /* 0x000fe200078e00ff */
[----:B------:R-:W-:-:S02]  /*0ba0*/  LEA R6, P0, R31, UR6, 0x2 ;  /* 0x000000061f067c11 */ /* 0x000fc4000f8010ff */
[----:B------:R-:W-:Y:S02]  /*0bb0*/  LEA.HI.X R5, R24, UR7, R27, 0x2, P2 ;  /* 0x0000000718057c11 */ /* 0x000fe400090f141b */
[----:B------:R-:W-:Y:S02]  /*0bc0*/  LEA R2, P3, R29, UR6, 0x2 ;  /* 0x000000061d027c11 */ /* 0x000fe4000f8610ff */
[----:B------:R-:W-:Y:S01]  /*0bd0*/  LEA.HI.X R7, R31, UR7, R30, 0x2, P0 ;  /* 0x000000071f077c11 */ /* 0x000fe200080f141e */
[----:B------:R-:W-:Y:S01]  /*0be0*/  IMAD.WIDE.U32 R4, R21, 0x4, R4 ;  /* 0x0000000415047825 */ /* 0x000fe200078e0004 */
[----:B------:R-:W-:Y:S02]  /*0bf0*/  LEA.HI.X R3, R29, UR7, R26, 0x2, P3 ;  /* 0x000000071d037c11 */ /* 0x000fe400098f141a */
[C---:B------:R-:W-:Y:S01]  /*0c00*/  LEA R10, P0, R18.reuse, UR6, 0x2 ;  /* 0x00000006120a7c11 */ /* 0x040fe2000f8010ff */
[C---:B------:R-:W-:Y:S01]  /*0c10*/  IMAD.WIDE.U32 R6, R13.reuse, 0x4, R6 ;  /* 0x000000040d067825 */ /* 0x040fe200078e0006 */
[----:B------:R-:W2:Y:S03]  /*0c20*/  @!P1 LDG.E.EL R20, desc[UR4][R4.64] ;  /* 0x0000000404149981 */ /* 0x000ea6000c2e1900 */
[----:B------:R-:W-:Y:S01]  /*0c30*/  IMAD.WIDE.U32 R2, R13, 0x4, R2 ;  /* 0x000000040d027825 */ /* 0x000fe200078e0002 */
[----:B------:R-:W-:Y:S01]  /*0c40*/  LEA.HI.X R11, R18, UR7, R15, 0x2, P0 ;  /* 0x00000007120b7c11 */ /* 0x000fe200080f140f */
[----:B------:R0:W3:Y:S02]  /*0c50*/  @!P1 LDG.E.EL R12, desc[UR4][R6.64] ;  /* 0x00000004060c9981 */ /* 0x0000e4000c2e1900 */
[----:B------:R-:W-:-:S02]  /*0c60*/  IMAD.MOV.U32 R13, RZ, RZ, RZ ;  /* 0x000000ffff0d7224 */ /* 0x000fc400078e00ff */
[----:B------:R-:W-:Y:S02]  /*0c70*/  IMAD.MOV.U32 R15, RZ, RZ, RZ ;  /* 0x000000ffff0f7224 */ /* 0x000fe400078e00ff */
[----:B------:R-:W-:Y:S02]  /*0c80*/  IMAD.WIDE.U32 R10, R21, 0x4, R10 ;  /* 0x00000004150a7825 */ /* 0x000fe400078e000a */
[----:B------:R-:W4:Y:S04]  /*0c90*/  @!P1 LDG.E.EL R13, desc[UR4][R2.64] ;  /* 0x00000004020d9981 */ /* 0x000f28000c2e1900 */
[----:B------:R-:W4:Y:S01]  /*0ca0*/  @!P1 LDG.E.EL R15, desc[UR4][R10.64] ;  /* 0x000000040a0f9981 */ /* 0x000f22000c2e1900 */
[----:B-----5:R-:W-:Y:S01]  /*0cb0*/  FADD R25, R25, R14 ;  /* 0x0000000e19197221 */ /* 0x020fe20000000000 */
[--C-:B------:R-:W-:Y:S01]  /*0cc0*/  FADD R23, R23, R16.reuse ;  /* 0x0000001017177221 */ /* 0x100fe20000000000 */
[----:B------:R-:W-:Y:S01]  /*0cd0*/  FADD R19, R19, R16 ;  /* 0x0000001013137221 */ /* 0x000fe20000000000 */
[----:B------:R-:W-:Y:S01]  /*0ce0*/  FADD R14, R17, R14 ;  /* 0x0000000e110e7221 */ /* 0x000fe20000000000 */
[----:B0-----:R-:W0:Y:S01]  /*0cf0*/  S2R R7, SR_CgaCtaId ;  /* 0x0000000000077919 */ /* 0x001e220000008800 */
[----:B------:R-:W-:-:S02]  /*0d00*/  SHF.R.U32.HI R5, RZ, 0x3, R9 ;  /* 0x00000003ff057819 */ /* 0x000fc40000011609 */
[----:B--2---:R-:W-:Y:S02]  /*0d10*/  SEL R20, R20, RZ, !P1 ;  /* 0x000000ff14147207 */ /* 0x004fe40004800000 */
[----:B---3--:R-:W-:-:S03]  /*0d20*/  SEL R12, R12, RZ, !P1 ;  /* 0x000000ff0c0c7207 */ /* 0x008fc60004800000 */
[----:B------:R-:W-:Y:S02]  /*0d30*/  FADD R25, R20, -R25 ;  /* 0x8000001914197221 */ /* 0x000fe40000000000 */
[----:B------:R-:W-:Y:S02]  /*0d40*/  FADD R23, R12, -R23 ;  /* 0x800000170c177221 */ /* 0x000fe40000000000 */
[----:B------:R-:W-:Y:S01]  /*0d50*/  FMUL R4, R25, R25 ;  /* 0x0000001919047220 */ /* 0x000fe20000400000 */
[----:B----4-:R-:W-:-:S03]  /*0d60*/  SEL R6, R13, RZ, !P1 ;  /* 0x000000ff0d067207 */ /* 0x010fc60004800000 */
[----:B------:R-:W-:Y:S01]  /*0d70*/  FFMA R4, R23, R23, R4 ;  /* 0x0000001717047223 */ /* 0x000fe20000000004 */
[----:B------:R-:W-:Y:S01]  /*0d80*/  SEL R15, R15, RZ, !P1 ;  /* 0x000000ff0f0f7207 */ /* 0x000fe20004800000 */
[----:B------:R-:W-:-:S04]  /*0d90*/  FADD R19, R6, -R19 ;  /* 0x8000001306137221 */ /* 0x000fc80000000000 */
[----:B------:R-:W-:Y:S01]  /*0da0*/  FADD R14, R15, -R14 ;  /* 0x8000000e0f0e7221 */ /* 0x000fe20000000000 */
[----:B------:R-:W-:-:S04]  /*0db0*/  FFMA R19, R19, R19, R4 ;  /* 0x0000001313137223 */ /* 0x000fc80000000004 */
[----:B------:R-:W-:-:S05]  /*0dc0*/  FFMA R19, R14, R14, R19 ;  /* 0x0000000e0e137223 */ /* 0x000fca0000000013 */
[----:B------:R-:W-:-:S05]  /*0dd0*/  FSEL R19, R19, RZ, !P1 ;  /* 0x000000ff13137208 */ /* 0x000fca0004800000 */
[----:B------:R-:W1:Y:S01]  /*0de0*/  SHFL.BFLY PT, R2, R19, 0x10, 0x1f ;  /* 0x0e001f0013027f89 */ /* 0x000e6200000e0000 */
[----:B------:R-:W-:Y:S02]  /*0df0*/  LOP3.LUT R13, R9, 0x7, RZ, 0xc0, !PT ;  /* 0x00000007090d7812 */ /* 0x000fe400078ec0ff */
[----:B------:R-:W-:Y:S01]  /*0e00*/  LOP3.LUT R6, R5, 0x1c, RZ, 0xc0, !PT ;  /* 0x0000001c05067812 */ /* 0x000fe200078ec0ff */
[----:B-1----:R-:W-:-:S05]  /*0e10*/  FADD R3, R19, R2 ;  /* 0x0000000213037221 */ /* 0x002fca0000000000 */
[----:B------:R-:W1:Y:S01]  /*0e20*/  SHFL.BFLY PT, R4, R3, 0x8, 0x1f ;  /* 0x0d001f0003047f89 */ /* 0x000e6200000e0000 */
[----:B------:R-:W-:Y:S01]  /*0e30*/  LOP3.LUT R2, R9, 0x1f, RZ, 0xc0, !PT ;  /* 0x0000001f09027812 */ /* 0x000fe200078ec0ff */
[----:B------:R-:W-:-:S03]  /*0e40*/  IMAD.SHL.U32 R5, R13, 0x20, RZ ;  /* 0x000000200d057824 */ /* 0x000fc600078e00ff */
[----:B------:R-:W-:Y:S02]  /*0e50*/  ISETP.GE.U32.AND P0, PT, R2, 0x8, PT ;  /* 0x000000080200780c */ /* 0x000fe40003f06070 */
[----:B------:R-:W-:-:S04]  /*0e60*/  MOV R2, 0x400 ;  /* 0x0000040000027802 */ /* 0x000fc80000000f00 */
[----:B0-----:R-:W-:Y:S02]  /*0e70*/  PRMT R10, R7, 0x654, R2 ;  /* 0x00000654070a7816 */ /* 0x001fe40000000002 */
[----:B------:R-:W-:Y:S01]  /*0e80*/  LOP3.LUT R2, R5, R6, RZ, 0xfc, !PT ;  /* 0x0000000605027212 */ /* 0x000fe200078efcff */
[----:B-1----:R-:W-:-:S04]  /*0e90*/  FADD R14, R3, R4 ;  /* 0x00000004030e7221 */ /* 0x002fc80000000000 */
[----:B------:R-:W-:-:S05]  /*0ea0*/  IMAD.IADD R3, R2, 0x1, R10 ;  /* 0x0000000102037824 */ /* 0x000fca00078e020a */
[----:B------:R-:W-:Y:S01]  /*0eb0*/  @!P0 STS [R3], R14 ;  /* 0x0000000e03008388 */ /* 0x000fe20000000800 */
[----:B------:R-:W-:Y:S01]  /*0ec0*/  BAR.SYNC.DEFER_BLOCKING 0x0 ;  /* 0x0000000000007b1d */ /* 0x000fe20000010000 */
[C---:B------:R-:W-:Y:S01]  /*0ed0*/  ISETP.GE.AND P1, PT, R9.reuse, 0x40, PT ;  /* 0x000000400900780c */ /* 0x040fe20003f26270 */
[----:B------:R-:W-:-:S12]  /*0ee0*/  IMAD R4, R9, 0x4, R10 ;  /* 0x0000000409047824 */ /* 0x000fd800078e020a */
[----:B------:R-:W0:Y:S04]  /*0ef0*/  @!P1 LDS R8, [R4] ;  /* 0x0000000004089984 */ /* 0x000e280000000800 */
[----:B0-----:R-:W0:Y:S02]  /*0f00*/  SHFL.BFLY PT, R7, R8, 0x4, 0x1f ;  /* 0x0c801f0008077f89 */ /* 0x001e2400000e0000 */
[----:B0-----:R-:W-:-:S05]  /*0f10*/  FADD R7, R8, R7 ;  /* 0x0000000708077221 */ /* 0x001fca0000000000 */
[----:B------:R-:W0:Y:S01]  /*0f20*/  SHFL.BFLY PT, R2, R7, 0x2, 0x1f ;  /* 0x0c401f0007027f89 */ /* 0x000e2200000e0000 */
[----:B------:R-:W-:Y:S01]  /*0f30*/  ISETP.NE.AND P0, PT, R13, RZ, PT ;  /* 0x000000ff0d00720c */ /* 0x000fe20003f05270 */
[----:B0-----:R-:W-:-:S05]  /*0f40*/  FADD R11, R7, R2 ;  /* 0x00000002070b7221 */ /* 0x001fca0000000000 */
[----:B------:R-:W0:Y:S01]  /*0f50*/  SHFL.BFLY PT, R12, R11, 0x1, 0x1f ;  /* 0x0c201f000b0c7f89 */ /* 0x000e2200000e0000 */
[----:B------:R-:W-:Y:S02]  /*0f60*/  ISETP.LT.AND P0, PT, R9, 0x40, !P0 ;  /* 0x000000400900780c */ /* 0x000fe40004701270 */
[----:B------:R-:W-:-:S04]  /*0f70*/  SHF.R.U32.HI R2, RZ, 0x3, R9 ;  /* 0x00000003ff027819 */ /* 0x000fc80000011609 */
[----:B------:R-:W-:-:S04]  /*0f80*/  SGXT.U32 R2, R2, 0x2 ;  /* 0x000000020202781a */ /* 0x000fc80000000000 */
[----:B------:R-:W-:Y:S01]  /*0f90*/  LOP3.LUT P1, RZ, R6, R2, RZ, 0xfc, !PT ;  /* 0x0000000206ff7212 */ /* 0x000fe2000782fcff */
[----:B0-----:R-:W-:-:S05]  /*0fa0*/  FADD R3, R11, R12 ;  /* 0x0000000c0b037221 */ /* 0x001fca0000000000 */
[----:B------:R0:W-:Y:S01]  /*0fb0*/  @P0 STS [R4], R3 ;  /* 0x0000000304000388 */ /* 0x0001e20000000800 */
[----:B------:R-:W-:Y:S01]  /*0fc0*/  BAR.SYNC.DEFER_BLOCKING 0x0 ;  /* 0x0000000000007b1d */ /* 0x000fe20000010000 */
[----:B------:R-:W-:Y:S01]  /*0fd0*/  ISETP.LT.AND P1, PT, R0, 0x200, !P1 ;  /* 0x000002000000780c */ /* 0x000fe20004f21270 */
[----:B------:R-:W-:-:S12]  /*0fe0*/  IMAD.IADD R5, R5, 0x1, R10 ;  /* 0x0000000105057824 */ /* 0x000fd800078e020a */
[----:B0-----:R-:W-:Y:S05]  /*0ff0*/  @!P1 EXIT ;  /* 0x000000000000994d */ /* 0x001fea0003800000 */
[----:B------:R-:W0:Y:S01]  /*1000*/  LDS R5, [R5] ;  /* 0x0000000005057984 */ /* 0x000e220000000800 */
[----:B------:R-:W1:Y:S02]  /*1010*/  LDC.64 R2, c[0x0][0x230] ;  /* 0x00008c00ff027b82 */ /* 0x000e640000000a00 */
[----:B-1----:R-:W-:-:S05]  /*1020*/  IMAD.WIDE R2, R0, 0x4, R2 ;  /* 0x0000000400027825 */ /* 0x002fca00078e0202 */
[----:B0-----:R-:W-:Y:S01]  /*1030*/  STG.E desc[UR4][R2.64], R5 ;  /* 0x0000000502007986 */ /* 0x001fe2000c101904 */
[----:B------:R-:W-:Y:S05]  /*1040*/  EXIT ;  /* 0x000000000000794d */ /* 0x000fea0003800000 */
.L_x_1:
[----:B------:R-:W-:-:S00]  /*1050*/  BRA `(.L_x_1) ;  /* 0xfffffffc00fc7947 */ /* 0x000fc0000383ffff */
[----:B------:R-:W-:-:S00]  /*1060*/  NOP ;  /* 0x0000000000007918 */ /* 0x000fc00000000000 */
        /* <DEDUP_REMOVED lines=9> */
.L_x_2:


//--------------------- .nv.global.init           --------------------------
	.section	.nv.global.init,"aw",@progbits
.nv.global.init:
	.type		assertFunc_0,@object
	.size		assertFunc_0,(assertMessage_0 - assertFunc_0)
assertFunc_0:
        /*0000*/ 	.byte	0x75, 0x6e, 0x6b, 0x6e, 0x6f, 0x77, 0x6e, 0x00
	.type		assertMessage_0,@object
	.size		assertMessage_0,(assertFile_0 - assertMessage_0)
assertMessage_0:
        /*0008*/ 	.byte	0x69, 0x6e, 0x64, 0x65, 0x78, 0x20, 0x6f, 0x75, 0x74, 0x20, 0x6f, 0x66, 0x20, 0x62, 0x6f, 0x75
        /*0018*/ 	.byte	0x6e, 0x64, 0x73, 0x3a, 0x20, 0x30, 0x20, 0x3c, 0x3d, 0x20, 0x74, 0x6d, 0x70, 0x34, 0x20, 0x3c
        /*0028*/ 	.byte	0x20, 0x31, 0x30, 0x32, 0x34, 0x00
	.type		assertFile_0,@object
	.size		assertFile_0,(.L_1 - assertFile_0)
assertFile_0:
        /*002e*/ 	.byte	0x69, 0x6e, 0x64, 0x75, 0x63, 0x74, 0x6f, 0x72, 0x5f, 0x63, 0x61, 0x63, 0x68, 0x65, 0x2f, 0x36
        /*003e*/ 	.byte	0x33, 0x2f, 0x63, 0x36, 0x33, 0x6a, 0x63, 0x61, 0x75, 0x33, 0x6d, 0x36, 0x72, 0x76, 0x66, 0x71
        /*004e*/ 	.byte	0x37, 0x32, 0x6b, 0x35, 0x68, 0x6d, 0x32, 0x79, 0x34, 0x6f, 0x32, 0x78, 0x36, 0x62, 0x79, 0x36
        /*005e*/ 	.byte	0x79, 0x73, 0x61, 0x6d, 0x36, 0x79, 0x69, 0x62, 0x37, 0x6c, 0x61, 0x64, 0x67, 0x63, 0x6c, 0x35
        /*006e*/ 	.byte	0x33, 0x68, 0x74, 0x33, 0x65, 0x63, 0x2e, 0x70, 0x79, 0x00
.L_1:


//--------------------- .nv.shared.triton_per_fused_embedding_mean_pow_sub_8 --------------------------
	.section	.nv.shared.triton_per_fused_embedding_mean_pow_sub_8,"aw",@nobits
	.sectionflags	@""
	.align	16
	.zero		1024


//--------------------- .nv.constant0.triton_per_fused_embedding_mean_pow_sub_8 --------------------------
	.section	.nv.constant0.triton_per_fused_embedding_mean_pow_sub_8,"a",@progbits
	.sectionflags	@""
	.align	4
.nv.constant0.triton_per_fused_embedding_mean_pow_sub_8:
	.zero		576


//--------------------- SYMBOLS --------------------------

	.type		__assertfail,@function
